//
// Generated by NVIDIA NVVM Compiler
//
// Compiler Build ID: CL-36424714
// Cuda compilation tools, release 13.0, V13.0.88
// Based on NVVM 20.0.0
//

.version 9.0
.target sm_100
.address_size 64

	// .globl	_Z20mergeSort_GPU_kernelPiS_i

.visible .entry _Z20mergeSort_GPU_kernelPiS_i(
	.param .u64 .ptr .align 1 _Z20mergeSort_GPU_kernelPiS_i_param_0,
	.param .u64 .ptr .align 1 _Z20mergeSort_GPU_kernelPiS_i_param_1,
	.param .u32 _Z20mergeSort_GPU_kernelPiS_i_param_2
)
{
	.reg .pred 	%p<27>;
	.reg .b32 	%r<117>;
	.reg .b64 	%rd<30>;

	ld.param.u64 	%rd7, [_Z20mergeSort_GPU_kernelPiS_i_param_0];
	ld.param.u64 	%rd8, [_Z20mergeSort_GPU_kernelPiS_i_param_1];
	ld.param.u32 	%r61, [_Z20mergeSort_GPU_kernelPiS_i_param_2];
	cvta.to.global.u64 	%rd1, %rd8;
	cvta.to.global.u64 	%rd2, %rd7;
	mov.u32 	%r1, %tid.x;
	mov.u32 	%r62, %ctaid.x;
	mov.u32 	%r2, %ntid.x;
	mad.lo.s32 	%r3, %r62, %r2, %r1;
	setp.lt.s32 	%p1, %r61, 2;
	@%p1 bra 	$L__BB0_21;
	add.s32 	%r4, %r61, -1;
	add.s32 	%r5, %r1, 1;
	mov.u32 	%r64, %nctaid.x;
	mul.lo.s32 	%r6, %r2, %r64;
	mov.b32 	%r100, 1;
$L__BB0_2:
	setp.ge.s32 	%p2, %r3, %r4;
	@%p2 bra 	$L__BB0_20;
	add.s32 	%r8, %r100, -1;
	mul.lo.s32 	%r9, %r6, %r100;
	add.s32 	%r101, %r8, %r3;
	mov.u32 	%r102, %r3;
$L__BB0_4:
	add.s32 	%r65, %r101, %r100;
	min.s32 	%r13, %r65, %r4;
	min.s32 	%r14, %r101, %r4;
	add.s32 	%r66, %r8, %r102;
	min.s32 	%r15, %r66, %r4;
	add.s32 	%r67, %r66, %r100;
	min.s32 	%r16, %r67, %r4;
	add.s32 	%r116, %r102, %r1;
	add.s32 	%r104, %r5, %r15;
	setp.gt.s32 	%p3, %r116, %r15;
	setp.gt.s32 	%p4, %r104, %r16;
	or.pred  	%p5, %p3, %p4;
	mov.u32 	%r103, %r116;
	mov.u32 	%r105, %r116;
	@%p5 bra 	$L__BB0_5;
	bra.uni 	$L__BB0_22;
$L__BB0_5:
	setp.gt.s32 	%p11, %r103, %r15;
	mov.u32 	%r108, %r105;
	@%p11 bra 	$L__BB0_11;
	sub.s32 	%r77, %r14, %r103;
	add.s32 	%r78, %r77, 1;
	and.b32  	%r22, %r78, 3;
	setp.eq.s32 	%p12, %r22, 0;
	mov.u32 	%r108, %r105;
	mov.u32 	%r107, %r103;
	@%p12 bra 	$L__BB0_10;
	add.s32 	%r107, %r103, 1;
	mul.wide.s32 	%rd15, %r103, 4;
	add.s64 	%rd3, %rd2, %rd15;
	ld.global.u32 	%r79, [%rd3];
	add.s32 	%r108, %r105, 1;
	mul.wide.s32 	%rd16, %r105, 4;
	add.s64 	%rd4, %rd1, %rd16;
	st.global.u32 	[%rd4], %r79;
	setp.eq.s32 	%p13, %r22, 1;
	@%p13 bra 	$L__BB0_10;
	add.s32 	%r107, %r103, 2;
	ld.global.u32 	%r80, [%rd3+4];
	add.s32 	%r108, %r105, 2;
	st.global.u32 	[%rd4+4], %r80;
	setp.eq.s32 	%p14, %r22, 2;
	@%p14 bra 	$L__BB0_10;
	add.s32 	%r107, %r103, 3;
	ld.global.u32 	%r81, [%rd3+8];
	add.s32 	%r108, %r105, 3;
	st.global.u32 	[%rd4+8], %r81;
$L__BB0_10:
	sub.s32 	%r82, %r14, %r103;
	setp.lt.u32 	%p15, %r82, 3;
	@%p15 bra 	$L__BB0_11;
	bra.uni 	$L__BB0_23;
$L__BB0_11:
	setp.gt.s32 	%p17, %r104, %r16;
	@%p17 bra 	$L__BB0_17;
	sub.s32 	%r88, %r13, %r104;
	add.s32 	%r89, %r88, 1;
	and.b32  	%r39, %r89, 3;
	setp.eq.s32 	%p18, %r39, 0;
	mov.u32 	%r110, %r108;
	mov.u32 	%r111, %r104;
	@%p18 bra 	$L__BB0_16;
	add.s32 	%r111, %r104, 1;
	mul.wide.s32 	%rd21, %r104, 4;
	add.s64 	%rd5, %rd2, %rd21;
	ld.global.u32 	%r90, [%rd5];
	add.s32 	%r110, %r108, 1;
	mul.wide.s32 	%rd22, %r108, 4;
	add.s64 	%rd6, %rd1, %rd22;
	st.global.u32 	[%rd6], %r90;
	setp.eq.s32 	%p19, %r39, 1;
	@%p19 bra 	$L__BB0_16;
	add.s32 	%r111, %r104, 2;
	ld.global.u32 	%r91, [%rd5+4];
	add.s32 	%r110, %r108, 2;
	st.global.u32 	[%rd6+4], %r91;
	setp.eq.s32 	%p20, %r39, 2;
	@%p20 bra 	$L__BB0_16;
	add.s32 	%r111, %r104, 3;
	ld.global.u32 	%r92, [%rd5+8];
	add.s32 	%r110, %r108, 3;
	st.global.u32 	[%rd6+8], %r92;
$L__BB0_16:
	setp.lt.u32 	%p21, %r88, 3;
	@%p21 bra 	$L__BB0_17;
	bra.uni 	$L__BB0_24;
$L__BB0_17:
	setp.gt.s32 	%p23, %r116, %r16;
	@%p23 bra 	$L__BB0_19;
$L__BB0_18:
	mul.wide.s32 	%rd27, %r116, 4;
	add.s64 	%rd28, %rd1, %rd27;
	ld.global.u32 	%r99, [%rd28];
	add.s64 	%rd29, %rd2, %rd27;
	st.global.u32 	[%rd29], %r99;
	add.s32 	%r116, %r116, %r2;
	setp.le.s32 	%p24, %r116, %r16;
	@%p24 bra 	$L__BB0_18;
$L__BB0_19:
	add.s32 	%r102, %r102, %r9;
	setp.lt.s32 	%p25, %r102, %r4;
	add.s32 	%r101, %r102, %r8;
	@%p25 bra 	$L__BB0_4;
$L__BB0_20:
	bar.sync 	0;
	shl.b32 	%r100, %r100, 1;
	setp.lt.s32 	%p26, %r100, %r61;
	@%p26 bra 	$L__BB0_2;
$L__BB0_21:
	ret;
$L__BB0_22:
	mul.wide.s32 	%rd9, %r105, 4;
	add.s64 	%rd10, %rd1, %rd9;
	mul.wide.s32 	%rd11, %r103, 4;
	add.s64 	%rd12, %rd2, %rd11;
	ld.global.u32 	%r69, [%rd12];
	mul.wide.s32 	%rd13, %r104, 4;
	add.s64 	%rd14, %rd2, %rd13;
	ld.global.u32 	%r71, [%rd14];
	setp.gt.s32 	%p6, %r69, %r71;
	setp.le.s32 	%p7, %r69, %r71;
	selp.u32 	%r73, 1, 0, %p7;
	add.s32 	%r103, %r103, %r73;
	selp.u32 	%r74, 1, 0, %p6;
	add.s32 	%r104, %r104, %r74;
	min.s32 	%r75, %r69, %r71;
	st.global.u32 	[%rd10], %r75;
	add.s32 	%r105, %r105, 1;
	setp.le.s32 	%p8, %r103, %r15;
	setp.le.s32 	%p9, %r104, %r16;
	and.pred  	%p10, %p8, %p9;
	@%p10 bra 	$L__BB0_22;
	bra.uni 	$L__BB0_5;
$L__BB0_23:
	mul.wide.s32 	%rd17, %r107, 4;
	add.s64 	%rd18, %rd2, %rd17;
	ld.global.u32 	%r83, [%rd18];
	mul.wide.s32 	%rd19, %r108, 4;
	add.s64 	%rd20, %rd1, %rd19;
	st.global.u32 	[%rd20], %r83;
	ld.global.u32 	%r84, [%rd18+4];
	st.global.u32 	[%rd20+4], %r84;
	add.s32 	%r85, %r107, 3;
	ld.global.u32 	%r86, [%rd18+8];
	st.global.u32 	[%rd20+8], %r86;
	add.s32 	%r107, %r107, 4;
	ld.global.u32 	%r87, [%rd18+12];
	add.s32 	%r108, %r108, 4;
	st.global.u32 	[%rd20+12], %r87;
	setp.eq.s32 	%p16, %r85, %r14;
	@%p16 bra 	$L__BB0_11;
	bra.uni 	$L__BB0_23;
$L__BB0_24:
	mul.wide.s32 	%rd23, %r111, 4;
	add.s64 	%rd24, %rd2, %rd23;
	ld.global.u32 	%r94, [%rd24];
	mul.wide.s32 	%rd25, %r110, 4;
	add.s64 	%rd26, %rd1, %rd25;
	st.global.u32 	[%rd26], %r94;
	ld.global.u32 	%r95, [%rd24+4];
	st.global.u32 	[%rd26+4], %r95;
	add.s32 	%r96, %r111, 3;
	ld.global.u32 	%r97, [%rd24+8];
	st.global.u32 	[%rd26+8], %r97;
	add.s32 	%r111, %r111, 4;
	ld.global.u32 	%r98, [%rd24+12];
	add.s32 	%r110, %r110, 4;
	st.global.u32 	[%rd26+12], %r98;
	setp.eq.s32 	%p22, %r96, %r13;
	@%p22 bra 	$L__BB0_17;
	bra.uni 	$L__BB0_24;

}


// ===== COMPILED SASS (sm_100) =====

	.target	sm_100

	.elftype	@"ET_EXEC"


//--------------------- .note.nv.tkinfo           --------------------------
	.section	.note.nv.tkinfo,"",@"SHT_NOTE"
	.sectionflags	@"SHF_NOTE_NV_TKINFO"
	.tkinfo
        /*0018*/ 	.word	0x00000002
        /*0030*/ 	.string	""
        /*0030*/ 	.string	"ptxas"
        /*0030*/ 	.string	"Cuda compilation tools, release 13.0, V13.0.88"
        /*0030*/ 	.string	"Build cuda_13.0.r13.0/compiler.36424714_0"
        /*0030*/ 	.string	"-arch sm_100 -m 64 "



//--------------------- .note.nv.cuinfo           --------------------------
	.section	.note.nv.cuinfo,"",@"SHT_NOTE"
	.sectionflags	@"SHF_NOTE_NV_CUINFO"
        /*0018*/ 	.short	0x0002
        /*001a*/ 	.short	0x0064
        /*001c*/ 	.short	0x0082
	.zero		2


//--------------------- .nv.info                  --------------------------
	.section	.nv.info,"",@"SHT_CUDA_INFO"
	.align	4


	//----- nvinfo : EIATTR_REGCOUNT
	.align		4
        /*0000*/ 	.byte	0x04, 0x2f
        /*0002*/ 	.short	(.L_1 - .L_0)
	.align		4
.L_0:
        /*0004*/ 	.word	index@(_Z20mergeSort_GPU_kernelPiS_i)
        /*0008*/ 	.word	0x00000020


	//----- nvinfo : EIATTR_FRAME_SIZE
	.align		4
.L_1:
        /*000c*/ 	.byte	0x04, 0x11
        /*000e*/ 	.short	(.L_3 - .L_2)
	.align		4
.L_2:
        /*0010*/ 	.word	index@(_Z20mergeSort_GPU_kernelPiS_i)
        /*0014*/ 	.word	0x00000000


	//----- nvinfo : EIATTR_MIN_STACK_SIZE
	.align		4
.L_3:
        /*0018*/ 	.byte	0x04, 0x12
        /*001a*/ 	.short	(.L_5 - .L_4)
	.align		4
.L_4:
        /*001c*/ 	.word	index@(_Z20mergeSort_GPU_kernelPiS_i)
        /*0020*/ 	.word	0x00000000
.L_5:


//--------------------- .nv.compat                --------------------------
	.section	.nv.compat,"",@"SHT_CUDA_COMPAT_INFO"
	.align	4
        /*0000*/ 	.byte	0x02, 0x09, 0x00, 0x00, 0x02, 0x02, 0x01, 0x00, 0x02, 0x05, 0x05, 0x00, 0x03, 0x07, 0x01, 0x01
        /*0010*/ 	.byte	0x02, 0x03, 0x00, 0x00, 0x02, 0x06, 0x01, 0x00, 0x04, 0x0b, 0x08, 0x00, 0x09, 0x00, 0x00, 0x00
        /*0020*/ 	.byte	0x00, 0x00, 0x00, 0x00


//--------------------- .nv.info._Z20mergeSort_GPU_kernelPiS_i --------------------------
	.section	.nv.info._Z20mergeSort_GPU_kernelPiS_i,"",@"SHT_CUDA_INFO"
	.sectionflags	@""
	.align	4


	//----- nvinfo : EIATTR_CUDA_API_VERSION
	.align		4
        /*0000*/ 	.byte	0x04, 0x37
        /*0002*/ 	.short	(.L_7 - .L_6)
.L_6:
        /*0004*/ 	.word	0x00000082


	//----- nvinfo : EIATTR_KPARAM_INFO
	.align		4
.L_7:
        /*0008*/ 	.byte	0x04, 0x17
        /*000a*/ 	.short	(.L_9 - .L_8)
.L_8:
        /*000c*/ 	.word	0x00000000
        /*0010*/ 	.short	0x0002
        /*0012*/ 	.short	0x0010
        /*0014*/ 	.byte	0x00, 0xf0, 0x11, 0x00


	//----- nvinfo : EIATTR_KPARAM_INFO
	.align		4
.L_9:
        /*0018*/ 	.byte	0x04, 0x17
        /*001a*/ 	.short	(.L_11 - .L_10)
.L_10:
        /*001c*/ 	.word	0x00000000
        /*0020*/ 	.short	0x0001
        /*0022*/ 	.short	0x0008
        /*0024*/ 	.byte	0x00, 0xf5, 0x21, 0x00


	//----- nvinfo : EIATTR_KPARAM_INFO
	.align		4
.L_11:
        /*0028*/ 	.byte	0x04, 0x17
        /*002a*/ 	.short	(.L_13 - .L_12)
.L_12:
        /*002c*/ 	.word	0x00000000
        /*0030*/ 	.short	0x0000
        /*0032*/ 	.short	0x0000
        /*0034*/ 	.byte	0x00, 0xf5, 0x21, 0x00


	//----- nvinfo : EIATTR_SPARSE_MMA_MASK
	.align		4
.L_13:
        /*0038*/ 	.byte	0x03, 0x50
        /*003a*/ 	.short	0x0000


	//----- nvinfo : EIATTR_MAXREG_COUNT
	.align		4
        /*003c*/ 	.byte	0x03, 0x1b
        /*003e*/ 	.short	0x00ff


	//----- nvinfo : EIATTR_NUM_BARRIERS
	.align		4
        /*0040*/ 	.byte	0x02, 0x4c
        /*0042*/ 	.byte	0x01
	.zero		1


	//----- nvinfo : EIATTR_MERCURY_ISA_VERSION
	.align		4
        /*0044*/ 	.byte	0x03, 0x5f
        /*0046*/ 	.short	0x0101


	//----- nvinfo : EIATTR_VRC_CTA_INIT_COUNT
	.align		4
        /*0048*/ 	.byte	0x02, 0x4a
	.zero		1
	.zero		1


	//----- nvinfo : EIATTR_EXIT_INSTR_OFFSETS
	.align		4
        /*004c*/ 	.byte	0x04, 0x1c
        /*004e*/ 	.short	(.L_15 - .L_14)


	//   ....[0]....
.L_14:
        /*0050*/ 	.word	0x00000030


	//   ....[1]....
        /*0054*/ 	.word	0x00000b60


	//----- nvinfo : EIATTR_CRS_STACK_SIZE
	.align		4
.L_15:
        /*0058*/ 	.byte	0x04, 0x1e
        /*005a*/ 	.short	(.L_17 - .L_16)
.L_16:
        /*005c*/ 	.word	0x00000000


	//----- nvinfo : EIATTR_CBANK_PARAM_SIZE
	.align		4
.L_17:
        /*0060*/ 	.byte	0x03, 0x19
        /*0062*/ 	.short	0x0014


	//----- nvinfo : EIATTR_PARAM_CBANK
	.align		4
        /*0064*/ 	.byte	0x04, 0x0a
        /*0066*/ 	.short	(.L_19 - .L_18)
	.align		4
.L_18:
        /*0068*/ 	.word	index@(.nv.constant0._Z20mergeSort_GPU_kernelPiS_i)
        /*006c*/ 	.short	0x0380
        /*006e*/ 	.short	0x0014


	//----- nvinfo : EIATTR_SW_WAR
	.align		4
.L_19:
        /*0070*/ 	.byte	0x04, 0x36
        /*0072*/ 	.short	(.L_21 - .L_20)
.L_20:
        /*0074*/ 	.word	0x00000008
.L_21:


//--------------------- .nv.callgraph             --------------------------
	.section	.nv.callgraph,"",@"SHT_CUDA_CALLGRAPH"
	.align	4
	.sectionentsize	8
	.align		4
        /*0000*/ 	.word	0x00000000
	.align		4
        /*0004*/ 	.word	0xffffffff
	.align		4
        /*0008*/ 	.word	0x00000000
	.align		4
        /*000c*/ 	.word	0xfffffffe
	.align		4
        /*0010*/ 	.word	0x00000000
	.align		4
        /*0014*/ 	.word	0xfffffffd
	.align		4
        /*0018*/ 	.word	0x00000000
	.align		4
        /*001c*/ 	.word	0xfffffffc


//--------------------- .text._Z20mergeSort_GPU_kernelPiS_i --------------------------
	.section	.text._Z20mergeSort_GPU_kernelPiS_i,"ax",@progbits
	.align	128
        .global         _Z20mergeSort_GPU_kernelPiS_i
        .type           _Z20mergeSort_GPU_kernelPiS_i,@function
        .size           _Z20mergeSort_GPU_kernelPiS_i,(.L_x_21 - _Z20mergeSort_GPU_kernelPiS_i)
        .other          _Z20mergeSort_GPU_kernelPiS_i,@"STO_CUDA_ENTRY STV_DEFAULT"
_Z20mergeSort_GPU_kernelPiS_i:
.text._Z20mergeSort_GPU_kernelPiS_i:
[----:B------:R-:W-:Y:S08]  /*0000*/  LDC R1, c[0x0][0x37c] ;  /* 0x0000df00ff017b82 */ /* 0x000ff00000000800 */
[----:B------:R-:W0:Y:S02]  /*0010*/  LDC R9, c[0x0][0x390] ;  /* 0x0000e400ff097b82 */ /* 0x000e240000000800 */
[----:B0-----:R-:W-:-:S13]  /*0020*/  ISETP.GE.AND P0, PT, R9, 0x2, PT ;  /* 0x000000020900780c */ /* 0x001fda0003f06270 */
[----:B------:R-:W-:Y:S05]  /*0030*/  @!P0 EXIT ;  /* 0x000000000000894d */ /* 0x000fea0003800000 */
[----:B------:R-:W0:Y:S01]  /*0040*/  S2R R8, SR_TID.X ;  /* 0x0000000000087919 */ /* 0x000e220000002100 */
[----:B------:R-:W1:Y:S01]  /*0050*/  LDCU UR5, c[0x0][0x360] ;  /* 0x00006c00ff0577ac */ /* 0x000e620008000800 */
[----:B------:R-:W-:Y:S01]  /*0060*/  VIADD R9, R9, 0xffffffff ;  /* 0xffffffff09097836 */ /* 0x000fe20000000000 */
[----:B------:R-:W2:Y:S01]  /*0070*/  S2R R7, SR_CTAID.X ;  /* 0x0000000000077919 */ /* 0x000ea20000002500 */
[----:B------:R-:W1:Y:S01]  /*0080*/  LDCU UR4, c[0x0][0x370] ;  /* 0x00006e00ff0477ac */ /* 0x000e620008000800 */
[----:B------:R-:W-:Y:S01]  /*0090*/  IMAD.MOV.U32 R6, RZ, RZ, 0x1 ;  /* 0x00000001ff067424 */ /* 0x000fe200078e00ff */
[----:B------:R-:W3:Y:S01]  /*00a0*/  LDCU.64 UR6, c[0x0][0x358] ;  /* 0x00006b00ff0677ac */ /* 0x000ee20008000a00 */
[----:B-1----:R-:W-:Y:S01]  /*00b0*/  UIMAD UR4, UR5, UR4, URZ ;  /* 0x00000004050472a4 */ /* 0x002fe2000f8e02ff */
[----:B0-----:R-:W-:Y:S01]  /*00c0*/  IADD3 R5, PT, PT, R8, 0x1, RZ ;  /* 0x0000000108057810 */ /* 0x001fe20007ffe0ff */
[----:B--23--:R-:W-:-:S10]  /*00d0*/  IMAD R7, R7, UR5, R8 ;  /* 0x0000000507077c24 */ /* 0x00cfd4000f8e0208 */
.L_x_19:
[----:B------:R-:W-:Y:S01]  /*00e0*/  ISETP.GE.AND P0, PT, R7, R9, PT ;  /* 0x000000090700720c */ /* 0x000fe20003f06270 */
[----:B------:R-:W-:-:S12]  /*00f0*/  BSSY.RECONVERGENT B0, `(.L_x_0) ;  /* 0x00000a1000007945 */ /* 0x000fd80003800200 */
[----:B012---:R-:W-:Y:S05]  /*0100*/  @P0 BRA `(.L_x_1) ;  /* 0x00000008007c0947 */ /* 0x007fea0003800000 */
[C---:B------:R-:W-:Y:S02]  /*0110*/  VIADD R4, R6.reuse, 0xffffffff ;  /* 0xffffffff06047836 */ /* 0x040fe40000000000 */
[----:B------:R-:W-:Y:S02]  /*0120*/  IMAD R2, R6, UR4, RZ ;  /* 0x0000000406027c24 */ /* 0x000fe4000f8e02ff */
[----:B------:R-:W-:Y:S01]  /*0130*/  IMAD.MOV.U32 R13, RZ, RZ, R7 ;  /* 0x000000ffff0d7224 */ /* 0x000fe200078e0007 */
[----:B------:R-:W-:-:S07]  /*0140*/  IADD3 R12, PT, PT, R7, R4, RZ ;  /* 0x00000004070c7210 */ /* 0x000fce0007ffe0ff */
.L_x_18:
[--C-:B------:R-:W-:Y:S01]  /*0150*/  IMAD.IADD R0, R4, 0x1, R13.reuse ;  /* 0x0000000104007824 */ /* 0x100fe200078e020d */
[----:B------:R-:W-:Y:S01]  /*0160*/  IADD3 R23, PT, PT, R8, R13, RZ ;  /* 0x0000000d08177210 */ /* 0x000fe20007ffe0ff */
[----:B------:R-:W-:Y:S01]  /*0170*/  IMAD.IADD R13, R2, 0x1, R13 ;  /* 0x00000001020d7824 */ /* 0x000fe200078e020d */
[----:B------:R-:W-:Y:S02]  /*0180*/  BSSY.RECONVERGENT B1, `(.L_x_2) ;  /* 0x000001f000017945 */ /* 0x000fe40003800200 */
[----:B------:R-:W-:Y:S01]  /*0190*/  VIMNMX R20, PT, PT, R9, R0, PT ;  /* 0x0000000009147248 */ /* 0x000fe20003fe0100 */
[----:B------:R-:W-:Y:S01]  /*01a0*/  IMAD.MOV.U32 R10, RZ, RZ, R23 ;  /* 0x000000ffff0a7224 */ /* 0x000fe200078e0017 */
[----:B------:R-:W-:Y:S02]  /*01b0*/  VIADDMNMX R3, R0, R6, R9, PT ;  /* 0x0000000600037246 */ /* 0x000fe40003800109 */
[----:B------:R-:W-:Y:S01]  /*01c0*/  ISETP.GE.AND P1, PT, R13, R9, PT ;  /* 0x000000090d00720c */ /* 0x000fe20003f26270 */
[----:B------:R-:W-:Y:S01]  /*01d0*/  IMAD.IADD R0, R5, 0x1, R20 ;  /* 0x0000000105007824 */ /* 0x000fe200078e0214 */
[----:B--2---:R-:W-:-:S04]  /*01e0*/  MOV R21, R23 ;  /* 0x0000001700157202 */ /* 0x004fc80000000f00 */
[----:B------:R-:W-:-:S04]  /*01f0*/  ISETP.GT.AND P0, PT, R0, R3, PT ;  /* 0x000000030000720c */ /* 0x000fc80003f04270 */
[----:B------:R-:W-:-:S13]  /*0200*/  ISETP.GT.OR P0, PT, R23, R20, P0 ;  /* 0x000000141700720c */ /* 0x000fda0000704670 */
[----:B01----:R-:W-:Y:S05]  /*0210*/  @P0 BRA `(.L_x_3) ;  /* 0x0000000000540947 */ /* 0x003fea0003800000 */
.L_x_4:
[----:B------:R-:W0:Y:S08]  /*0220*/  LDC.64 R14, c[0x0][0x380] ;  /* 0x0000e000ff0e7b82 */ /* 0x000e300000000a00 */
[----:B------:R-:W1:Y:S01]  /*0230*/  LDC.64 R18, c[0x0][0x388] ;  /* 0x0000e200ff127b82 */ /* 0x000e620000000a00 */
[----:B0-----:R-:W-:-:S04]  /*0240*/  IMAD.WIDE R16, R21, 0x4, R14 ;  /* 0x0000000415107825 */ /* 0x001fc800078e020e */
[----:B------:R-:W-:Y:S02]  /*0250*/  IMAD.WIDE R14, R0, 0x4, R14 ;  /* 0x00000004000e7825 */ /* 0x000fe400078e020e */
[----:B------:R-:W2:Y:S04]  /*0260*/  LDG.E R16, desc[UR6][R16.64] ;  /* 0x0000000610107981 */ /* 0x000ea8000c1e1900 */
[----:B------:R-:W2:Y:S01]  /*0270*/  LDG.E R15, desc[UR6][R14.64] ;  /* 0x000000060e0f7981 */ /* 0x000ea2000c1e1900 */
[----:B-1----:R-:W-:-:S04]  /*0280*/  IMAD.WIDE R18, R23, 0x4, R18 ;  /* 0x0000000417127825 */ /* 0x002fc800078e0212 */
[----:B------:R-:W-:Y:S02]  /*0290*/  VIADD R22, R0, 0x1 ;  /* 0x0000000100167836 */ /* 0x000fe40000000000 */
[----:B------:R-:W-:Y:S02]  /*02a0*/  VIADD R11, R21, 0x1 ;  /* 0x00000001150b7836 */ /* 0x000fe40000000000 */
[----:B------:R-:W-:Y:S01]  /*02b0*/  VIADD R23, R23, 0x1 ;  /* 0x0000000117177836 */ /* 0x000fe20000000000 */
[CC--:B--2---:R-:W-:Y:S02]  /*02c0*/  ISETP.GT.AND P0, PT, R16.reuse, R15.reuse, PT ;  /* 0x0000000f1000720c */ /* 0x0c4fe40003f04270 */
[CC--:B------:R-:W-:Y:S02]  /*02d0*/  ISETP.GT.AND P2, PT, R16.reuse, R15.reuse, PT ;  /* 0x0000000f1000720c */ /* 0x0c0fe40003f44270 */
[----:B------:R-:W-:-:S05]  /*02e0*/  VIMNMX R25, PT, PT, R16, R15, PT ;  /* 0x0000000f10197248 */ /* 0x000fca0003fe0100 */
[----:B------:R0:W-:Y:S04]  /*02f0*/  STG.E desc[UR6][R18.64], R25 ;  /* 0x0000001912007986 */ /* 0x0001e8000c101906 */
[----:B------:R-:W-:Y:S02]  /*0300*/  @!P0 IMAD.MOV R22, RZ, RZ, R0 ;  /* 0x000000ffff168224 */ /* 0x000fe400078e0200 */
[----:B------:R-:W-:Y:S02]  /*0310*/  @P2 IADD3 R11, PT, PT, R21, RZ, RZ ;  /* 0x000000ff150b2210 */ /* 0x000fe40007ffe0ff */
[----:B------:R-:W-:Y:S01]  /*0320*/  IMAD.MOV.U32 R0, RZ, RZ, R22 ;  /* 0x000000ffff007224 */ /* 0x000fe200078e0016 */
[----:B------:R-:W-:Y:S02]  /*0330*/  ISETP.GT.AND P0, PT, R22, R3, PT ;  /* 0x000000031600720c */ /* 0x000fe40003f04270 */
[----:B------:R-:W-:-:S02]  /*0340*/  ISETP.LE.AND P2, PT, R11, R20, PT ;  /* 0x000000140b00720c */ /* 0x000fc40003f43270 */
[----:B------:R-:W-:-:S11]  /*0350*/  MOV R21, R11 ;  /* 0x0000000b00157202 */ /* 0x000fd60000000f00 */
[----:B0-----:R-:W-:Y:S05]  /*0360*/  @!P0 BRA P2, `(.L_x_4) ;  /* 0xfffffffc00ac8947 */ /* 0x001fea000103ffff */
.L_x_3:
[----:B------:R-:W-:Y:S05]  /*0370*/  BSYNC.RECONVERGENT B1 ;  /* 0x0000000000017941 */ /* 0x000fea0003800200 */
.L_x_2:
[----:B------:R-:W-:Y:S01]  /*0380*/  ISETP.GT.AND P0, PT, R21, R20, PT ;  /* 0x000000141500720c */ /* 0x000fe20003f04270 */
[----:B------:R-:W-:Y:S01]  /*0390*/  BSSY.RECONVERGENT B1, `(.L_x_5) ;  /* 0x0000034000017945 */ /* 0x000fe20003800200 */
[----:B------:R-:W-:Y:S02]  /*03a0*/  VIADDMNMX R11, R12, R6, R9, PT ;  /* 0x000000060c0b7246 */ /* 0x000fe40003800109 */
[----:B------:R-:W-:Y:S01]  /*03b0*/  VIMNMX R18, PT, PT, R9, R12, PT ;  /* 0x0000000c09127248 */ /* 0x000fe20003fe0100 */
[----:B------:R-:W-:-:S08]  /*03c0*/  IMAD.MOV.U32 R12, RZ, RZ, R23 ;  /* 0x000000ffff0c7224 */ /* 0x000fd000078e0017 */
[----:B------:R-:W-:Y:S05]  /*03d0*/  @P0 BRA `(.L_x_6) ;  /* 0x0000000000bc0947 */ /* 0x000fea0003800000 */
[--C-:B------:R-:W-:Y:S01]  /*03e0*/  IADD3 R12, PT, PT, R18, 0x1, -R21.reuse ;  /* 0x00000001120c7810 */ /* 0x100fe20007ffe815 */
[----:B------:R-:W-:Y:S01]  /*03f0*/  BSSY.RECONVERGENT B2, `(.L_x_7) ;  /* 0x0000019000027945 */ /* 0x000fe20003800200 */
[----:B------:R-:W-:Y:S02]  /*0400*/  IMAD.MOV.U32 R19, RZ, RZ, R21 ;  /* 0x000000ffff137224 */ /* 0x000fe400078e0015 */
[----:B------:R-:W-:Y:S02]  /*0410*/  LOP3.LUT P0, R20, R12, 0x3, RZ, 0xc0, !PT ;  /* 0x000000030c147812 */ /* 0x000fe4000780c0ff */
[----:B------:R-:W-:-:S11]  /*0420*/  MOV R12, R23 ;  /* 0x00000017000c7202 */ /* 0x000fd60000000f00 */
[----:B------:R-:W-:Y:S05]  /*0430*/  @!P0 BRA `(.L_x_8) ;  /* 0x0000000000508947 */ /* 0x000fea0003800000 */
[----:B------:R-:W0:Y:S08]  /*0440*/  LDC.64 R14, c[0x0][0x380] ;  /* 0x0000e000ff0e7b82 */ /* 0x000e300000000a00 */
[----:B------:R-:W1:Y:S01]  /*0450*/  LDC.64 R16, c[0x0][0x388] ;  /* 0x0000e200ff107b82 */ /* 0x000e620000000a00 */
[----:B0-----:R-:W-:-:S05]  /*0460*/  IMAD.WIDE R14, R21, 0x4, R14 ;  /* 0x00000004150e7825 */ /* 0x001fca00078e020e */
[----:B------:R-:W2:Y:S01]  /*0470*/  LDG.E R25, desc[UR6][R14.64] ;  /* 0x000000060e197981 */ /* 0x000ea2000c1e1900 */
[----:B------:R-:W-:Y:S01]  /*0480*/  ISETP.NE.AND P0, PT, R20, 0x1, PT ;  /* 0x000000011400780c */ /* 0x000fe20003f05270 */
[----:B------:R-:W-:Y:S01]  /*0490*/  VIADD R19, R21, 0x1 ;  /* 0x0000000115137836 */ /* 0x000fe20000000000 */
[C---:B------:R-:W-:Y:S01]  /*04a0*/  IADD3 R12, PT, PT, R23.reuse, 0x1, RZ ;  /* 0x00000001170c7810 */ /* 0x040fe20007ffe0ff */
[----:B-1----:R-:W-:-:S05]  /*04b0*/  IMAD.WIDE R16, R23, 0x4, R16 ;  /* 0x0000000417107825 */ /* 0x002fca00078e0210 */
[----:B--2---:R0:W-:Y:S05]  /*04c0*/  STG.E desc[UR6][R16.64], R25 ;  /* 0x0000001910007986 */ /* 0x0041ea000c101906 */
[----:B------:R-:W-:Y:S05]  /*04d0*/  @!P0 BRA `(.L_x_8) ;  /* 0x0000000000288947 */ /* 0x000fea0003800000 */
[----:B0-----:R-:W2:Y:S01]  /*04e0*/  LDG.E R25, desc[UR6][R14.64+0x4] ;  /* 0x000004060e197981 */ /* 0x001ea2000c1e1900 */
[----:B------:R-:W-:Y:S01]  /*04f0*/  ISETP.NE.AND P0, PT, R20, 0x2, PT ;  /* 0x000000021400780c */ /* 0x000fe20003f05270 */
[----:B------:R-:W-:Y:S02]  /*0500*/  VIADD R19, R21, 0x2 ;  /* 0x0000000215137836 */ /* 0x000fe40000000000 */
[----:B------:R-:W-:Y:S01]  /*0510*/  VIADD R12, R23, 0x2 ;  /* 0x00000002170c7836 */ /* 0x000fe20000000000 */
[----:B--2---:R1:W-:Y:S09]  /*0520*/  STG.E desc[UR6][R16.64+0x4], R25 ;  /* 0x0000041910007986 */ /* 0x0043f2000c101906 */
[----:B------:R-:W-:Y:S05]  /*0530*/  @!P0 BRA `(.L_x_8) ;  /* 0x0000000000108947 */ /* 0x000fea0003800000 */
[----:B------:R-:W2:Y:S01]  /*0540*/  LDG.E R15, desc[UR6][R14.64+0x8] ;  /* 0x000008060e0f7981 */ /* 0x000ea2000c1e1900 */
[----:B------:R-:W-:Y:S01]  /*0550*/  IADD3 R12, PT, PT, R23, 0x3, RZ ;  /* 0x00000003170c7810 */ /* 0x000fe20007ffe0ff */
[----:B------:R-:W-:Y:S02]  /*0560*/  VIADD R19, R21, 0x3 ;  /* 0x0000000315137836 */ /* 0x000fe40000000000 */
[----:B--2---:R2:W-:Y:S05]  /*0570*/  STG.E desc[UR6][R16.64+0x8], R15 ;  /* 0x0000080f10007986 */ /* 0x0045ea000c101906 */
.L_x_8:
[----:B------:R-:W-:Y:S05]  /*0580*/  BSYNC.RECONVERGENT B2 ;  /* 0x0000000000027941 */ /* 0x000fea0003800200 */
.L_x_7:
[----:B------:R-:W-:-:S05]  /*0590*/  IMAD.IADD R14, R18, 0x1, -R21 ;  /* 0x00000001120e7824 */ /* 0x000fca00078e0a15 */
[----:B------:R-:W-:-:S13]  /*05a0*/  ISETP.GE.U32.AND P0, PT, R14, 0x3, PT ;  /* 0x000000030e00780c */ /* 0x000fda0003f06070 */
[----:B------:R-:W-:Y:S05]  /*05b0*/  @!P0 BRA `(.L_x_6) ;  /* 0x0000000000448947 */ /* 0x000fea0003800000 */
.L_x_9:
[----:B--2---:R-:W2:Y:S08]  /*05c0*/  LDC.64 R14, c[0x0][0x380] ;  /* 0x0000e000ff0e7b82 */ /* 0x004eb00000000a00 */
[----:B01-3--:R-:W0:Y:S01]  /*05d0*/  LDC.64 R16, c[0x0][0x388] ;  /* 0x0000e200ff107b82 */ /* 0x00be220000000a00 */
[----:B--2---:R-:W-:-:S05]  /*05e0*/  IMAD.WIDE R14, R19, 0x4, R14 ;  /* 0x00000004130e7825 */ /* 0x004fca00078e020e */
[----:B------:R-:W2:Y:S01]  /*05f0*/  LDG.E R21, desc[UR6][R14.64] ;  /* 0x000000060e157981 */ /* 0x000ea2000c1e1900 */
[----:B0-----:R-:W-:-:S05]  /*0600*/  IMAD.WIDE R16, R12, 0x4, R16 ;  /* 0x000000040c107825 */ /* 0x001fca00078e0210 */
[----:B--2---:R3:W-:Y:S04]  /*0610*/  STG.E desc[UR6][R16.64], R21 ;  /* 0x0000001510007986 */ /* 0x0047e8000c101906 */
[----:B------:R-:W2:Y:S04]  /*0620*/  LDG.E R23, desc[UR6][R14.64+0x4] ;  /* 0x000004060e177981 */ /* 0x000ea8000c1e1900 */
[----:B--2---:R3:W-:Y:S04]  /*0630*/  STG.E desc[UR6][R16.64+0x4], R23 ;  /* 0x0000041710007986 */ /* 0x0047e8000c101906 */
[----:B------:R-:W2:Y:S04]  /*0640*/  LDG.E R27, desc[UR6][R14.64+0x8] ;  /* 0x000008060e1b7981 */ /* 0x000ea8000c1e1900 */
[----:B--2---:R3:W-:Y:S04]  /*0650*/  STG.E desc[UR6][R16.64+0x8], R27 ;  /* 0x0000081b10007986 */ /* 0x0047e8000c101906 */
[----:B------:R-:W2:Y:S01]  /*0660*/  LDG.E R29, desc[UR6][R14.64+0xc] ;  /* 0x00000c060e1d7981 */ /* 0x000ea2000c1e1900 */
[C---:B------:R-:W-:Y:S01]  /*0670*/  IADD3 R25, PT, PT, R19.reuse, 0x3, RZ ;  /* 0x0000000313197810 */ /* 0x040fe20007ffe0ff */
[----:B------:R-:W-:-:S02]  /*0680*/  VIADD R19, R19, 0x4 ;  /* 0x0000000413137836 */ /* 0x000fc40000000000 */
[----:B------:R-:W-:Y:S01]  /*0690*/  VIADD R12, R12, 0x4 ;  /* 0x000000040c0c7836 */ /* 0x000fe20000000000 */
[----:B------:R-:W-:Y:S01]  /*06a0*/  ISETP.NE.AND P0, PT, R25, R18, PT ;  /* 0x000000121900720c */ /* 0x000fe20003f05270 */
[----:B--2---:R3:W-:-:S12]  /*06b0*/  STG.E desc[UR6][R16.64+0xc], R29 ;  /* 0x00000c1d10007986 */ /* 0x0047d8000c101906 */
[----:B------:R-:W-:Y:S05]  /*06c0*/  @P0 BRA `(.L_x_9) ;  /* 0xfffffffc00bc0947 */ /* 0x000fea000383ffff */
.L_x_6:
[----:B------:R-:W-:Y:S05]  /*06d0*/  BSYNC.RECONVERGENT B1 ;  /* 0x0000000000017941 */ /* 0x000fea0003800200 */
.L_x_5:
[----:B------:R-:W-:Y:S01]  /*06e0*/  ISETP.GT.AND P0, PT, R0, R3, PT ;  /* 0x000000030000720c */ /* 0x000fe20003f04270 */
[----:B------:R-:W-:-:S12]  /*06f0*/  BSSY.RECONVERGENT B1, `(.L_x_10) ;  /* 0x0000031000017945 */ /* 0x000fd80003800200 */
[----:B------:R-:W-:Y:S05]  /*0700*/  @P0 BRA `(.L_x_11) ;  /* 0x0000000000bc0947 */ /* 0x000fea0003800000 */
[-C--:B------:R-:W-:Y:S01]  /*0710*/  IADD3 R18, PT, PT, R11, -R0.reuse, RZ ;  /* 0x800000000b127210 */ /* 0x080fe20007ffe0ff */
[----:B------:R-:W-:Y:S01]  /*0720*/  BSSY.RECONVERGENT B2, `(.L_x_12) ;  /* 0x000001a000027945 */ /* 0x000fe20003800200 */
[----:B------:R-:W-:Y:S01]  /*0730*/  IMAD.MOV.U32 R19, RZ, RZ, R12 ;  /* 0x000000ffff137224 */ /* 0x000fe200078e000c */
[----:B---3--:R-:W-:Y:S02]  /*0740*/  MOV R21, R0 ;  /* 0x0000000000157202 */ /* 0x008fe40000000f00 */
[----:B------:R-:W-:-:S05]  /*0750*/  VIADD R14, R18, 0x1 ;  /* 0x00000001120e7836 */ /* 0x000fca0000000000 */
[----:B------:R-:W-:-:S13]  /*0760*/  LOP3.LUT P0, R20, R14, 0x3, RZ, 0xc0, !PT ;  /* 0x000000030e147812 */ /* 0x000fda000780c0ff */
[----:B------:R-:W-:Y:S05]  /*0770*/  @!P0 BRA `(.L_x_13) ;  /* 0x0000000000508947 */ /* 0x000fea0003800000 */
[----:B--2---:R-:W2:Y:S08]  /*0780*/  LDC.64 R14, c[0x0][0x380] ;  /* 0x0000e000ff0e7b82 */ /* 0x004eb00000000a00 */
[----:B01----:R-:W0:Y:S01]  /*0790*/  LDC.64 R16, c[0x0][0x388] ;  /* 0x0000e200ff107b82 */ /* 0x003e220000000a00 */
[----:B--2---:R-:W-:-:S05]  /*07a0*/  IMAD.WIDE R14, R0, 0x4, R14 ;  /* 0x00000004000e7825 */ /* 0x004fca00078e020e */
[----:B------:R-:W2:Y:S01]  /*07b0*/  LDG.E R23, desc[UR6][R14.64] ;  /* 0x000000060e177981 */ /* 0x000ea2000c1e1900 */
[----:B------:R-:W-:Y:S01]  /*07c0*/  ISETP.NE.AND P0, PT, R20, 0x1, PT ;  /* 0x000000011400780c */ /* 0x000fe20003f05270 */
[----:B------:R-:W-:Y:S01]  /*07d0*/  VIADD R21, R0, 0x1 ;  /* 0x0000000100157836 */ /* 0x000fe20000000000 */
[C---:B------:R-:W-:Y:S01]  /*07e0*/  IADD3 R19, PT, PT, R12.reuse, 0x1, RZ ;  /* 0x000000010c137810 */ /* 0x040fe20007ffe0ff */
[----:B0-----:R-:W-:-:S05]  /*07f0*/  IMAD.WIDE R16, R12, 0x4, R16 ;  /* 0x000000040c107825 */ /* 0x001fca00078e0210 */
[----:B--2---:R3:W-:Y:S05]  /*0800*/  STG.E desc[UR6][R16.64], R23 ;  /* 0x0000001710007986 */ /* 0x0047ea000c101906 */
[----:B------:R-:W-:Y:S05]  /*0810*/  @!P0 BRA `(.L_x_13) ;  /* 0x0000000000288947 */ /* 0x000fea0003800000 */
[----:B---3--:R-:W2:Y:S01]  /*0820*/  LDG.E R23, desc[UR6][R14.64+0x4] ;  /* 0x000004060e177981 */ /* 0x008ea2000c1e1900 */
[----:B------:R-:W-:Y:S01]  /*0830*/  ISETP.NE.AND P0, PT, R20, 0x2, PT ;  /* 0x000000021400780c */ /* 0x000fe20003f05270 */
[----:B------:R-:W-:Y:S01]  /*0840*/  VIADD R21, R0, 0x2 ;  /* 0x0000000200157836 */ /* 0x000fe20000000000 */
[----:B------:R-:W-:Y:S01]  /*0850*/  IADD3 R19, PT, PT, R12, 0x2, RZ ;  /* 0x000000020c137810 */ /* 0x000fe20007ffe0ff */
[----:B--2---:R4:W-:Y:S10]  /*0860*/  STG.E desc[UR6][R16.64+0x4], R23 ;  /* 0x0000041710007986 */ /* 0x0049f4000c101906 */
[----:B------:R-:W-:Y:S05]  /*0870*/  @!P0 BRA `(.L_x_13) ;  /* 0x0000000000108947 */ /* 0x000fea0003800000 */
[----:B------:R-:W2:Y:S01]  /*0880*/  LDG.E R15, desc[UR6][R14.64+0x8] ;  /* 0x000008060e0f7981 */ /* 0x000ea2000c1e1900 */
[----:B------:R-:W-:Y:S01]  /*0890*/  VIADD R21, R0, 0x3 ;  /* 0x0000000300157836 */ /* 0x000fe20000000000 */
[----:B------:R-:W-:Y:S02]  /*08a0*/  IADD3 R19, PT, PT, R12, 0x3, RZ ;  /* 0x000000030c137810 */ /* 0x000fe40007ffe0ff */
[----:B--2---:R0:W-:Y:S05]  /*08b0*/  STG.E desc[UR6][R16.64+0x8], R15 ;  /* 0x0000080f10007986 */ /* 0x0041ea000c101906 */
.L_x_13:
[----:B------:R-:W-:Y:S05]  /*08c0*/  BSYNC.RECONVERGENT B2 ;  /* 0x0000000000027941 */ /* 0x000fea0003800200 */
.L_x_12:
[----:B------:R-:W-:-:S13]  /*08d0*/  ISETP.GE.U32.AND P0, PT, R18, 0x3, PT ;  /* 0x000000031200780c */ /* 0x000fda0003f06070 */
[----:B------:R-:W-:Y:S05]  /*08e0*/  @!P0 BRA `(.L_x_11) ;  /* 0x0000000000448947 */ /* 0x000fea0003800000 */
.L_x_14:
[----:B0-2---:R-:W0:Y:S08]  /*08f0*/  LDC.64 R14, c[0x0][0x380] ;  /* 0x0000e000ff0e7b82 */ /* 0x005e300000000a00 */
[----:B-1-34-:R-:W1:Y:S01]  /*0900*/  LDC.64 R16, c[0x0][0x388] ;  /* 0x0000e200ff107b82 */ /* 0x01ae620000000a00 */
[----:B0-----:R-:W-:-:S05]  /*0910*/  IMAD.WIDE R14, R21, 0x4, R14 ;  /* 0x00000004150e7825 */ /* 0x001fca00078e020e */
[----:B------:R-:W2:Y:S01]  /*0920*/  LDG.E R23, desc[UR6][R14.64] ;  /* 0x000000060e177981 */ /* 0x000ea2000c1e1900 */
[----:B-1----:R-:W-:-:S05]  /*0930*/  IMAD.WIDE R16, R19, 0x4, R16 ;  /* 0x0000000413107825 */ /* 0x002fca00078e0210 */
[----:B--2---:R0:W-:Y:S04]  /*0940*/  STG.E desc[UR6][R16.64], R23 ;  /* 0x0000001710007986 */ /* 0x0041e8000c101906 */
[----:B------:R-:W2:Y:S04]  /*0950*/  LDG.E R25, desc[UR6][R14.64+0x4] ;  /* 0x000004060e197981 */ /* 0x000ea8000c1e1900 */
[----:B--2---:R0:W-:Y:S04]  /*0960*/  STG.E desc[UR6][R16.64+0x4], R25 ;  /* 0x0000041910007986 */ /* 0x0041e8000c101906 */
[----:B------:R-:W2:Y:S04]  /*0970*/  LDG.E R27, desc[UR6][R14.64+0x8] ;  /* 0x000008060e1b7981 */ /* 0x000ea8000c1e1900 */
[----:B--2---:R0:W-:Y:S04]  /*0980*/  STG.E desc[UR6][R16.64+0x8], R27 ;  /* 0x0000081b10007986 */ /* 0x0041e8000c101906 */
[----:B------:R-:W2:Y:S01]  /*0990*/  LDG.E R29, desc[UR6][R14.64+0xc] ;  /* 0x00000c060e1d7981 */ /* 0x000ea2000c1e1900 */
[C---:B------:R-:W-:Y:S01]  /*09a0*/  VIADD R0, R21.reuse, 0x3 ;  /* 0x0000000315007836 */ /* 0x040fe20000000000 */
[----:B------:R-:W-:Y:S01]  /*09b0*/  IADD3 R21, PT, PT, R21, 0x4, RZ ;  /* 0x0000000415157810 */ /* 0x000fe20007ffe0ff */
[----:B------:R-:W-:-:S03]  /*09c0*/  VIADD R19, R19, 0x4 ;  /* 0x0000000413137836 */ /* 0x000fc60000000000 */
[----:B------:R-:W-:Y:S01]  /*09d0*/  ISETP.NE.AND P0, PT, R0, R11, PT ;  /* 0x0000000b0000720c */ /* 0x000fe20003f05270 */
[----:B--2---:R0:W-:-:S12]  /*09e0*/  STG.E desc[UR6][R16.64+0xc], R29 ;  /* 0x00000c1d10007986 */ /* 0x0041d8000c101906 */
[----:B------:R-:W-:Y:S05]  /*09f0*/  @P0 BRA `(.L_x_14) ;  /* 0xfffffffc00bc0947 */ /* 0x000fea000383ffff */
.L_x_11:
[----:B------:R-:W-:Y:S05]  /*0a00*/  BSYNC.RECONVERGENT B1 ;  /* 0x0000000000017941 */ /* 0x000fea0003800200 */
.L_x_10:
[----:B01234-:R-:W0:Y:S01]  /*0a10*/  LDC.64 R16, c[0x0][0x380] ;  /* 0x0000e000ff107b82 */ /* 0x01fe220000000a00 */
[----:B------:R-:W-:Y:S01]  /*0a20*/  ISETP.GT.AND P0, PT, R10, R3, PT ;  /* 0x000000030a00720c */ /* 0x000fe20003f04270 */
[----:B------:R-:W-:Y:S06]  /*0a30*/  BSSY.RECONVERGENT B1, `(.L_x_15) ;  /* 0x000000a000017945 */ /* 0x000fec0003800200 */
[----:B------:R-:W1:Y:S06]  /*0a40*/  LDC.64 R14, c[0x0][0x388] ;  /* 0x0000e200ff0e7b82 */ /* 0x000e6c0000000a00 */
[----:B------:R-:W-:Y:S05]  /*0a50*/  @P0 BRA `(.L_x_16) ;  /* 0x00000000001c0947 */ /* 0x000fea0003800000 */
.L_x_17:
[----:B-12---:R-:W-:-:S06]  /*0a60*/  IMAD.WIDE R20, R10, 0x4, R14 ;  /* 0x000000040a147825 */ /* 0x006fcc00078e020e */
[----:B------:R-:W2:Y:S01]  /*0a70*/  LDG.E R21, desc[UR6][R20.64] ;  /* 0x0000000614157981 */ /* 0x000ea2000c1e1900 */
[C---:B0-----:R-:W-:Y:S01]  /*0a80*/  IMAD.WIDE R18, R10.reuse, 0x4, R16 ;  /* 0x000000040a127825 */ /* 0x041fe200078e0210 */
[----:B------:R-:W-:-:S04]  /*0a90*/  IADD3 R10, PT, PT, R10, UR5, RZ ;  /* 0x000000050a0a7c10 */ /* 0x000fc8000fffe0ff */
[----:B------:R-:W-:Y:S01]  /*0aa0*/  ISETP.GT.AND P0, PT, R10, R3, PT ;  /* 0x000000030a00720c */ /* 0x000fe20003f04270 */
[----:B--2---:R2:W-:-:S12]  /*0ab0*/  STG.E desc[UR6][R18.64], R21 ;  /* 0x0000001512007986 */ /* 0x0045d8000c101906 */
[----:B------:R-:W-:Y:S05]  /*0ac0*/  @!P0 BRA `(.L_x_17) ;  /* 0xfffffffc00e48947 */ /* 0x000fea000383ffff */
.L_x_16:
[----:B------:R-:W-:Y:S05]  /*0ad0*/  BSYNC.RECONVERGENT B1 ;  /* 0x0000000000017941 */ /* 0x000fea0003800200 */
.L_x_15:
[----:B------:R-:W-:Y:S01]  /*0ae0*/  IMAD.IADD R12, R4, 0x1, R13 ;  /* 0x00000001040c7824 */ /* 0x000fe200078e020d */
[----:B------:R-:W-:Y:S06]  /*0af0*/  @!P1 BRA `(.L_x_18) ;  /* 0xfffffff400949947 */ /* 0x000fec000383ffff */
.L_x_1:
[----:B------:R-:W-:Y:S05]  /*0b00*/  BSYNC.RECONVERGENT B0 ;  /* 0x0000000000007941 */ /* 0x000fea0003800200 */
.L_x_0:
[----:B------:R-:W3:Y:S01]  /*0b10*/  LDCU UR8, c[0x0][0x390] ;  /* 0x00007200ff0877ac */ /* 0x000ee20008000800 */
[----:B------:R-:W-:Y:S01]  /*0b20*/  SHF.L.U32 R6, R6, 0x1, RZ ;  /* 0x0000000106067819 */ /* 0x000fe200000006ff */
[----:B------:R-:W-:Y:S03]  /*0b30*/  BAR.SYNC.DEFER_BLOCKING 0x0 ;  /* 0x0000000000007b1d */ /* 0x000fe60000010000 */
[----:B---3--:R-:W-:-:S13]  /*0b40*/  ISETP.GE.AND P0, PT, R6, UR8, PT ;  /* 0x0000000806007c0c */ /* 0x008fda000bf06270 */
[----:B------:R-:W-:Y:S05]  /*0b50*/  @!P0 BRA `(.L_x_19) ;  /* 0xfffffff400608947 */ /* 0x000fea000383ffff */
[----:B------:R-:W-:Y:S05]  /*0b60*/  EXIT ;  /* 0x000000000000794d */ /* 0x000fea0003800000 */
.L_x_20:
[----:B------:R-:W-:-:S00]  /*0b70*/  BRA `(.L_x_20) ;  /* 0xfffffffc00fc7947 */ /* 0x000fc0000383ffff */
[----:B------:R-:W-:-:S00]  /*0b80*/  NOP ;  /* 0x0000000000007918 */ /* 0x000fc00000000000 */
[----:B------:R-:W-:-:S00]  /*0b90*/  NOP ;  /* 0x0000000000007918 */ /* 0x000fc00000000000 */
[----:B------:R-:W-:-:S00]  /*0ba0*/  NOP ;  /* 0x0000000000007918 */ /* 0x000fc00000000000 */
[----:B------:R-:W-:-:S00]  /*0bb0*/  NOP ;  /* 0x0000000000007918 */ /* 0x000fc00000000000 */
[----:B------:R-:W-:-:S00]  /*0bc0*/  NOP ;  /* 0x0000000000007918 */ /* 0x000fc00000000000 */
[----:B------:R-:W-:-:S00]  /*0bd0*/  NOP ;  /* 0x0000000000007918 */ /* 0x000fc00000000000 */
[----:B------:R-:W-:-:S00]  /*0be0*/  NOP ;  /* 0x0000000000007918 */ /* 0x000fc00000000000 */
[----:B------:R-:W-:-:S00]  /*0bf0*/  NOP ;  /* 0x0000000000007918 */ /* 0x000fc00000000000 */
.L_x_21:


//--------------------- .nv.shared.reserved.0     --------------------------
	.section	.nv.shared.reserved.0,"aw",@nobits
	.weak		__nv_reservedSMEM_offset_0_alias
	.size		__nv_reservedSMEM_offset_0_alias, 0, 64
	.other		__nv_reservedSMEM_offset_0_alias,@"STO_CUDA_RESERVED_SHARED STV_DEFAULT"
__nv_reservedSMEM_offset_0_alias:
	.zero		0
	.zero		64


//--------------------- .nv.constant0._Z20mergeSort_GPU_kernelPiS_i --------------------------
	.section	.nv.constant0._Z20mergeSort_GPU_kernelPiS_i,"a",@progbits
	.sectionflags	@""
	.align	4
.nv.constant0._Z20mergeSort_GPU_kernelPiS_i:
	.zero		916


//--------------------- SYMBOLS --------------------------

	.type		.nv.reservedSmem.offset0,@object
	.size		.nv.reservedSmem.offset0,0x4
